	.headerflags	@"EF_CUDA_TEXMODE_UNIFIED EF_CUDA_64BIT_ADDRESS EF_CUDA_ACCELERATORS EF_CUDA_SM90 EF_CUDA_VIRTUAL_SM(EF_CUDA_SM90)"
	.elftype	@"ET_EXEC"


//--------------------- .nv.info                  --------------------------
	.section	.nv.info,"",@"SHT_CUDA_INFO"
	.align	4


	//----- nvinfo : EIATTR_REGCOUNT
	.align		4
        /*0000*/ 	.byte	0x04, 0x2f
        /*0002*/ 	.short	(.L_3 - .L_2)
	.align		4
.L_2:
        /*0004*/ 	.word	index@(triton_poi_fused__native_batch_norm_legit_no_training_convolution_sigmoid_27)
        /*0008*/ 	.word	0x00000012


	//----- nvinfo : EIATTR_MIN_STACK_SIZE
	.align		4
.L_3:
        /*000c*/ 	.byte	0x04, 0x12
        /*000e*/ 	.short	(.L_5 - .L_4)
	.align		4
.L_4:
        /*0010*/ 	.word	index@(triton_poi_fused__native_batch_norm_legit_no_training_convolution_sigmoid_27)
        /*0014*/ 	.word	0x00000000


	//----- nvinfo : EIATTR_FRAME_SIZE
	.align		4
.L_5:
        /*0018*/ 	.byte	0x04, 0x11
        /*001a*/ 	.short	(.L_7 - .L_6)
	.align		4
.L_6:
        /*001c*/ 	.word	index@(triton_poi_fused__native_batch_norm_legit_no_training_convolution_sigmoid_27)
        /*0020*/ 	.word	0x00000000


	//----- nvinfo : EIATTR_MIN_STACK_SIZE
	.align		4
.L_7:
        /*0024*/ 	.byte	0x04, 0x12
        /*0026*/ 	.short	(.L_9 - .L_8)
	.align		4
.L_8:
        /*0028*/ 	.word	index@(triton_poi_fused__native_batch_norm_legit_no_training_convolution_sigmoid_27)
        /*002c*/ 	.word	0x00000000
.L_9:


//--------------------- .nv.info.triton_poi_fused__native_batch_norm_legit_no_training_convolution_sigmoid_27 --------------------------
	.section	.nv.info.triton_poi_fused__native_batch_norm_legit_no_training_convolution_sigmoid_27,"",@"SHT_CUDA_INFO"
	.sectionflags	@""
	.align	4


	//----- nvinfo : EIATTR_CUDA_API_VERSION
	.align		4
        /*0000*/ 	.byte	0x04, 0x37
        /*0002*/ 	.short	(.L_11 - .L_10)
.L_10:
        /*0004*/ 	.word	0x0000007c


	//----- nvinfo : EIATTR_KPARAM_INFO
	.align		4
.L_11:
        /*0008*/ 	.byte	0x04, 0x17
        /*000a*/ 	.short	(.L_13 - .L_12)
.L_12:
        /*000c*/ 	.word	0x00000000
        /*0010*/ 	.short	0x0007
        /*0012*/ 	.short	0x0038
        /*0014*/ 	.byte	0x00, 0xf0, 0x11, 0x00


	//----- nvinfo : EIATTR_KPARAM_INFO
	.align		4
.L_13:
        /*0018*/ 	.byte	0x04, 0x17
        /*001a*/ 	.short	(.L_15 - .L_14)
.L_14:
        /*001c*/ 	.word	0x00000000
        /*0020*/ 	.short	0x0006
        /*0022*/ 	.short	0x0030
        /*0024*/ 	.byte	0x00, 0xf4, 0x21, 0x00


	//----- nvinfo : EIATTR_KPARAM_INFO
	.align		4
.L_15:
        /*0028*/ 	.byte	0x04, 0x17
        /*002a*/ 	.short	(.L_17 - .L_16)
.L_16:
        /*002c*/ 	.word	0x00000000
        /*0030*/ 	.short	0x0005
        /*0032*/ 	.short	0x0028
        /*0034*/ 	.byte	0x00, 0xf4, 0x21, 0x00


	//----- nvinfo : EIATTR_KPARAM_INFO
	.align		4
.L_17:
        /*0038*/ 	.byte	0x04, 0x17
        /*003a*/ 	.short	(.L_19 - .L_18)
.L_18:
        /*003c*/ 	.word	0x00000000
        /*0040*/ 	.short	0x0004
        /*0042*/ 	.short	0x0020
        /*0044*/ 	.byte	0x00, 0xf4, 0x21, 0x00


	//----- nvinfo : EIATTR_KPARAM_INFO
	.align		4
.L_19:
        /*0048*/ 	.byte	0x04, 0x17
        /*004a*/ 	.short	(.L_21 - .L_20)
.L_20:
        /*004c*/ 	.word	0x00000000
        /*0050*/ 	.short	0x0003
        /*0052*/ 	.short	0x0018
        /*0054*/ 	.byte	0x00, 0xf4, 0x21, 0x00


	//----- nvinfo : EIATTR_KPARAM_INFO
	.align		4
.L_21:
        /*0058*/ 	.byte	0x04, 0x17
        /*005a*/ 	.short	(.L_23 - .L_22)
.L_22:
        /*005c*/ 	.word	0x00000000
        /*0060*/ 	.short	0x0002
        /*0062*/ 	.short	0x0010
        /*0064*/ 	.byte	0x00, 0xf4, 0x21, 0x00


	//----- nvinfo : EIATTR_KPARAM_INFO
	.align		4
.L_23:
        /*0068*/ 	.byte	0x04, 0x17
        /*006a*/ 	.short	(.L_25 - .L_24)
.L_24:
        /*006c*/ 	.word	0x00000000
        /*0070*/ 	.short	0x0001
        /*0072*/ 	.short	0x0008
        /*0074*/ 	.byte	0x00, 0xf4, 0x21, 0x00


	//----- nvinfo : EIATTR_KPARAM_INFO
	.align		4
.L_25:
        /*0078*/ 	.byte	0x04, 0x17
        /*007a*/ 	.short	(.L_27 - .L_26)
.L_26:
        /*007c*/ 	.word	0x00000000
        /*0080*/ 	.short	0x0000
        /*0082*/ 	.short	0x0000
        /*0084*/ 	.byte	0x00, 0xf4, 0x21, 0x00


	//----- nvinfo : EIATTR_SPARSE_MMA_MASK
	.align		4
.L_27:
        /*0088*/ 	.byte	0x03, 0x50
        /*008a*/ 	.short	0x0000


	//----- nvinfo : EIATTR_MAXREG_COUNT
	.align		4
        /*008c*/ 	.byte	0x03, 0x1b
        /*008e*/ 	.short	0x00ff


	//----- nvinfo : EIATTR_EXIT_INSTR_OFFSETS
	.align		4
        /*0090*/ 	.byte	0x04, 0x1c
        /*0092*/ 	.short	(.L_29 - .L_28)


	//   ....[0]....
.L_28:
        /*0094*/ 	.word	0x00000330


	//   ....[1]....
        /*0098*/ 	.word	0x00000350


	//----- nvinfo : EIATTR_REQNTID
	.align		4
.L_29:
        /*009c*/ 	.byte	0x04, 0x10
        /*009e*/ 	.short	(.L_31 - .L_30)
.L_30:
        /*00a0*/ 	.word	0x00000080
        /*00a4*/ 	.word	0x00000001
        /*00a8*/ 	.word	0x00000001


	//----- nvinfo : EIATTR_CBANK_PARAM_SIZE
	.align		4
.L_31:
        /*00ac*/ 	.byte	0x03, 0x19
        /*00ae*/ 	.short	0x003c


	//----- nvinfo : EIATTR_PARAM_CBANK
	.align		4
        /*00b0*/ 	.byte	0x04, 0x0a
        /*00b2*/ 	.short	(.L_33 - .L_32)
	.align		4
.L_32:
        /*00b4*/ 	.word	index@(.nv.constant0.triton_poi_fused__native_batch_norm_legit_no_training_convolution_sigmoid_27)
        /*00b8*/ 	.short	0x0210
        /*00ba*/ 	.short	0x003c


	//----- nvinfo : EIATTR_SW_WAR
	.align		4
.L_33:
        /*00bc*/ 	.byte	0x04, 0x36
        /*00be*/ 	.short	(.L_35 - .L_34)
.L_34:
        /*00c0*/ 	.word	0x00000008
.L_35:


//--------------------- .nv.callgraph             --------------------------
	.section	.nv.callgraph,"",@"SHT_CUDA_CALLGRAPH"
	.align	4
	.sectionentsize	8
	.align		4
        /*0000*/ 	.word	0x00000000
	.align		4
        /*0004*/ 	.word	0xffffffff
	.align		4
        /*0008*/ 	.word	0x00000000
	.align		4
        /*000c*/ 	.word	0xfffffffe
	.align		4
        /*0010*/ 	.word	0x00000000
	.align		4
        /*0014*/ 	.word	0xfffffffd
	.align		4
        /*0018*/ 	.word	0x00000000
	.align		4
        /*001c*/ 	.word	0xfffffffc


//--------------------- .nv.constant4             --------------------------
	.section	.nv.constant4,"a",@progbits
	.align	8
	.align		8
.nv.constant4:
        /*0000*/ 	.dword	_$_str
	.align		8
        /*0008*/ 	.dword	_$_str_$_2


//--------------------- .text.triton_poi_fused__native_batch_norm_legit_no_training_convolution_sigmoid_27 --------------------------
	.section	.text.triton_poi_fused__native_batch_norm_legit_no_training_convolution_sigmoid_27,"ax",@progbits
	.align	128
        .global         triton_poi_fused__native_batch_norm_legit_no_training_convolution_sigmoid_27
        .type           triton_poi_fused__native_batch_norm_legit_no_training_convolution_sigmoid_27,@function
        .size           triton_poi_fused__native_batch_norm_legit_no_training_convolution_sigmoid_27,(.L_x_1 - triton_poi_fused__native_batch_norm_legit_no_training_convolution_sigmoid_27)
        .other          triton_poi_fused__native_batch_norm_legit_no_training_convolution_sigmoid_27,@"STO_CUDA_ENTRY STV_DEFAULT"
triton_poi_fused__native_batch_norm_legit_no_training_convolution_sigmoid_27:
.text.triton_poi_fused__native_batch_norm_legit_no_training_convolution_sigmoid_27:
[----:B------:R-:W0:Y:S08]  /*0000*/  LDC R1, c[0x0][0x28] ;  /* 0x00000a00ff017b82 */ /* 0x000e300000000800 */
[----:B------:R-:W1:Y:S01]  /*0010*/  LDC.64 R2, c[0x0][0x228] ;  /* 0x00008a00ff027b82 */ /* 0x000e620000000a00 */
[----:B------:R-:W-:Y:S01]  /*0020*/  ULDC.64 UR4, c[0x0][0x208] ;  /* 0x0000820000047ab9 */ /* 0x000fe20000000a00 */
[----:B------:R-:W2:Y:S01]  /*0030*/  S2R R0, SR_TID.X ;  /* 0x0000000000007919 */ /* 0x000ea20000002100 */
[----:B------:R-:W3:Y:S05]  /*0040*/  S2R R9, SR_CTAID.X ;  /* 0x0000000000097919 */ /* 0x000eea0000002500 */
[----:B------:R-:W4:Y:S01]  /*0050*/  LDC.64 R12, c[0x0][0x210] ;  /* 0x00008400ff0c7b82 */ /* 0x000f220000000a00 */
[----:B-1----:R4:W5:Y:S07]  /*0060*/  LDG.E R15, desc[UR4][R2.64] ;  /* 0x00000004020f7981 */ /* 0x00296e000c1e1900 */
[----:B------:R-:W1:Y:S01]  /*0070*/  LDC.64 R4, c[0x0][0x218] ;  /* 0x00008600ff047b82 */ /* 0x000e620000000a00 */
[----:B------:R-:W-:-:S07]  /*0080*/  HFMA2.MMA R14, -RZ, RZ, 0, 0 ;  /* 0x00000000ff0e7435 */ /* 0x000fce00000001ff */
[----:B------:R-:W1:Y:S01]  /*0090*/  LDC.64 R6, c[0x0][0x220] ;  /* 0x00008800ff067b82 */ /* 0x000e620000000a00 */
[----:B--2---:R-:W-:-:S04]  /*00a0*/  LOP3.LUT R0, R0, 0x7f, RZ, 0xc0, !PT ;  /* 0x0000007f00007812 */ /* 0x004fc800078ec0ff */
[----:B---3--:R-:W-:-:S03]  /*00b0*/  LEA R0, R9, R0, 0x7 ;  /* 0x0000000009007211 */ /* 0x008fc600078e38ff */
[----:B------:R-:W2:Y:S01]  /*00c0*/  LDC.64 R8, c[0x0][0x230] ;  /* 0x00008c00ff087b82 */ /* 0x000ea20000000a00 */
[C---:B------:R-:W-:Y:S01]  /*00d0*/  ISETP.GE.AND P0, PT, R0.reuse, 0x100, PT ;  /* 0x000001000000780c */ /* 0x040fe20003f06270 */
[----:B----4-:R-:W-:-:S06]  /*00e0*/  IMAD.WIDE R2, R0, 0x4, R12 ;  /* 0x0000000400027825 */ /* 0x010fcc00078e020c */
[----:B------:R-:W3:Y:S01]  /*00f0*/  LDC.64 R10, c[0x0][0x238] ;  /* 0x00008e00ff0a7b82 */ /* 0x000ee20000000a00 */
[----:B-1----:R-:W4:Y:S05]  /*0100*/  LDG.E R5, desc[UR4][R4.64] ;  /* 0x0000000404057981 */ /* 0x002f2a000c1e1900 */
[----:B------:R-:W4:Y:S04]  /*0110*/  @!P0 LDG.E R14, desc[UR4][R2.64] ;  /* 0x00000004020e8981 */ /* 0x000f28000c1e1900 */
[----:B0-----:R0:W4:Y:S04]  /*0120*/  LDG.E R6, desc[UR4][R6.64] ;  /* 0x0000000406067981 */ /* 0x001128000c1e1900 */
[----:B--2---:R4:W2:Y:S04]  /*0130*/  LDG.E R8, desc[UR4][R8.64] ;  /* 0x0000000408087981 */ /* 0x0048a8000c1e1900 */
[----:B---3--:R-:W2:Y:S01]  /*0140*/  LDG.E R11, desc[UR4][R10.64] ;  /* 0x000000040a0b7981 */ /* 0x008ea2000c1e1900 */
[----:B------:R-:W-:Y:S01]  /*0150*/  MOV R13, 0x3e800000 ;  /* 0x3e800000000d7802 */ /* 0x000fe20000000f00 */
[----:B-----5:R-:W-:-:S04]  /*0160*/  FADD R15, R15, 9.9999997473787516356e-06 ;  /* 0x3727c5ac0f0f7421 */ /* 0x020fc80000000000 */
[----:B------:R-:W1:Y:S02]  /*0170*/  MUFU.SQRT R12, R15 ;  /* 0x0000000f000c7308 */ /* 0x000e640000002000 */
[C---:B-1----:R-:W-:Y:S02]  /*0180*/  FSETP.GT.AND P1, PT, R12.reuse, 8.50705917302346158658e+37, PT ;  /* 0x7e8000000c00780b */ /* 0x042fe40003f24000 */
[----:B------:R-:W-:Y:S02]  /*0190*/  FSETP.GEU.AND P2, PT, R12, 1.175494350822287508e-38, PT ;  /* 0x008000000c00780b */ /* 0x000fe40003f4e000 */
[----:B0-----:R-:W-:Y:S01]  /*01a0*/  FSEL R7, R13, 1, P1 ;  /* 0x3f8000000d077808 */ /* 0x001fe20000800000 */
[----:B----4-:R-:W-:-:S08]  /*01b0*/  FADD R9, R5, R14 ;  /* 0x0000000e05097221 */ /* 0x010fd00000000000 */
[----:B------:R-:W-:Y:S02]  /*01c0*/  @P1 FMUL R12, R12, 0.25 ;  /* 0x3e8000000c0c1820 */ /* 0x000fe40000400000 */
[----:B------:R-:W-:Y:S01]  /*01d0*/  @!P2 FMUL R7, R7, 16777216 ;  /* 0x4b8000000707a820 */ /* 0x000fe20000400000 */
[----:B------:R-:W-:Y:S01]  /*01e0*/  FADD R6, -R6, R9 ;  /* 0x0000000906067221 */ /* 0x000fe20000000100 */
[----:B------:R-:W-:Y:S01]  /*01f0*/  @!P2 FMUL R12, R12, 16777216 ;  /* 0x4b8000000c0ca820 */ /* 0x000fe20000400000 */
[----:B------:R0:W-:Y:S05]  /*0200*/  @!P0 STG.E desc[UR4][R2.64], R9 ;  /* 0x0000000902008986 */ /* 0x0001ea000c101904 */
[----:B------:R-:W1:Y:S02]  /*0210*/  MUFU.RCP R12, R12 ;  /* 0x0000000c000c7308 */ /* 0x000e640000001000 */
[----:B-1----:R-:W-:-:S04]  /*0220*/  FMUL R7, R12, R7 ;  /* 0x000000070c077220 */ /* 0x002fc80000400000 */
[----:B------:R-:W-:-:S04]  /*0230*/  FMUL R6, R6, R7 ;  /* 0x0000000706067220 */ /* 0x000fc80000400000 */
[----:B--2---:R-:W-:-:S04]  /*0240*/  FFMA R6, R8, R6, R11 ;  /* 0x0000000608067223 */ /* 0x004fc8000000000b */
[----:B------:R-:W-:-:S04]  /*0250*/  FADD R6, RZ, -R6 ;  /* 0x80000006ff067221 */ /* 0x000fc80000000000 */
[----:B------:R-:W-:-:S05]  /*0260*/  FMUL R6, R6, 1.4426950216293334961 ;  /* 0x3fb8aa3b06067820 */ /* 0x000fca0000400000 */
[----:B------:R-:W-:-:S13]  /*0270*/  FSETP.GEU.AND P1, PT, R6, -126, PT ;  /* 0xc2fc00000600780b */ /* 0x000fda0003f2e000 */
[----:B------:R-:W-:-:S04]  /*0280*/  @!P1 FMUL R6, R6, 0.5 ;  /* 0x3f00000006069820 */ /* 0x000fc80000400000 */
[----:B------:R-:W1:Y:S02]  /*0290*/  MUFU.EX2 R4, R6 ;  /* 0x0000000600047308 */ /* 0x000e640000000800 */
[----:B-1----:R-:W-:-:S04]  /*02a0*/  @!P1 FMUL R4, R4, R4 ;  /* 0x0000000404049220 */ /* 0x002fc80000400000 */
[----:B------:R-:W-:Y:S02]  /*02b0*/  FADD R7, R4, 1 ;  /* 0x3f80000004077421 */ /* 0x000fe40000000000 */
[----:B------:R-:W1:Y:S03]  /*02c0*/  LDC.64 R4, c[0x0][0x240] ;  /* 0x00009000ff047b82 */ /* 0x000e660000000a00 */
[----:B------:R-:W-:-:S04]  /*02d0*/  FSETP.GT.AND P1, PT, R7, 8.50705917302346158658e+37, PT ;  /* 0x7e8000000700780b */ /* 0x000fc80003f24000 */
[----:B------:R-:W-:-:S09]  /*02e0*/  FSEL R8, R13, 1, P1 ;  /* 0x3f8000000d087808 */ /* 0x000fd20000800000 */
[----:B------:R-:W-:-:S06]  /*02f0*/  @P1 FMUL R7, R7, 0.25 ;  /* 0x3e80000007071820 */ /* 0x000fcc0000400000 */
[----:B------:R-:W2:Y:S01]  /*0300*/  MUFU.RCP R7, R7 ;  /* 0x0000000700077308 */ /* 0x000ea20000001000 */
[----:B-1----:R-:W-:-:S04]  /*0310*/  IMAD.WIDE R4, R0, 0x4, R4 ;  /* 0x0000000400047825 */ /* 0x002fc800078e0204 */
[----:B--2---:R-:W-:Y:S01]  /*0320*/  FMUL R11, R7, R8 ;  /* 0x00000008070b7220 */ /* 0x004fe20000400000 */
[----:B0-----:R-:W-:Y:S06]  /*0330*/  @P0 EXIT ;  /* 0x000000000000094d */ /* 0x001fec0003800000 */
[----:B------:R-:W-:Y:S01]  /*0340*/  STG.E desc[UR4][R4.64], R11 ;  /* 0x0000000b04007986 */ /* 0x000fe2000c101904 */
[----:B------:R-:W-:Y:S05]  /*0350*/  EXIT ;  /* 0x000000000000794d */ /* 0x000fea0003800000 */
.L_x_0:
[----:B------:R-:W-:-:S00]  /*0360*/  BRA `(.L_x_0) ;  /* 0xfffffffc00fc7947 */ /* 0x000fc0000383ffff */
[----:B------:R-:W-:-:S00]  /*0370*/  NOP ;  /* 0x0000000000007918 */ /* 0x000fc00000000000 */
        /* <DEDUP_REMOVED lines=8> */
.L_x_1:


//--------------------- .nv.global.init           --------------------------
	.section	.nv.global.init,"aw",@progbits
.nv.global.init:
	.type		_$_str,@object
	.size		_$_str,(_$_str_$_2 - _$_str)
_$_str:
        /*0000*/ 	.byte	0x5f, 0x5f, 0x43, 0x55, 0x44, 0x41, 0x5f, 0x46, 0x54, 0x5a, 0x00
	.type		_$_str_$_2,@object
	.size		_$_str_$_2,(.L_1 - _$_str_$_2)
_$_str_$_2:
        /*000b*/ 	.byte	0x5f, 0x5f, 0x43, 0x55, 0x44, 0x41, 0x5f, 0x50, 0x52, 0x45, 0x43, 0x5f, 0x53, 0x51, 0x52, 0x54
        /*001b*/ 	.byte	0x00
.L_1:


//--------------------- .nv.constant0.triton_poi_fused__native_batch_norm_legit_no_training_convolution_sigmoid_27 --------------------------
	.section	.nv.constant0.triton_poi_fused__native_batch_norm_legit_no_training_convolution_sigmoid_27,"a",@progbits
	.sectionflags	@""
	.align	4
.nv.constant0.triton_poi_fused__native_batch_norm_legit_no_training_convolution_sigmoid_27:
	.zero		588
